//
// Generated by NVIDIA NVVM Compiler
//
// Compiler Build ID: CL-36424714
// Cuda compilation tools, release 13.0, V13.0.88
// Based on NVVM 20.0.0
//

.version 9.0
.target sm_100
.address_size 64

	// .globl	_Z14kernelSkeletonv

.visible .entry _Z14kernelSkeletonv()
{


	ret;

}


// ===== COMPILED SASS (sm_100) =====

	.target	sm_100

	.elftype	@"ET_EXEC"


//--------------------- .note.nv.tkinfo           --------------------------
	.section	.note.nv.tkinfo,"",@"SHT_NOTE"
	.sectionflags	@"SHF_NOTE_NV_TKINFO"
	.tkinfo
        /*0018*/ 	.word	0x00000002
        /*0030*/ 	.string	""
        /*0030*/ 	.string	"ptxas"
        /*0030*/ 	.string	"Cuda compilation tools, release 13.0, V13.0.88"
        /*0030*/ 	.string	"Build cuda_13.0.r13.0/compiler.36424714_0"
        /*0030*/ 	.string	"-arch sm_100 -m 64 "



//--------------------- .note.nv.cuinfo           --------------------------
	.section	.note.nv.cuinfo,"",@"SHT_NOTE"
	.sectionflags	@"SHF_NOTE_NV_CUINFO"
        /*0018*/ 	.short	0x0002
        /*001a*/ 	.short	0x0064
        /*001c*/ 	.short	0x0082
	.zero		2


//--------------------- .nv.info                  --------------------------
	.section	.nv.info,"",@"SHT_CUDA_INFO"
	.align	4


	//----- nvinfo : EIATTR_REGCOUNT
	.align		4
        /*0000*/ 	.byte	0x04, 0x2f
        /*0002*/ 	.short	(.L_1 - .L_0)
	.align		4
.L_0:
        /*0004*/ 	.word	index@(_Z14kernelSkeletonv)
        /*0008*/ 	.word	0x00000004


	//----- nvinfo : EIATTR_FRAME_SIZE
	.align		4
.L_1:
        /*000c*/ 	.byte	0x04, 0x11
        /*000e*/ 	.short	(.L_3 - .L_2)
	.align		4
.L_2:
        /*0010*/ 	.word	index@(_Z14kernelSkeletonv)
        /*0014*/ 	.word	0x00000000


	//----- nvinfo : EIATTR_MIN_STACK_SIZE
	.align		4
.L_3:
        /*0018*/ 	.byte	0x04, 0x12
        /*001a*/ 	.short	(.L_5 - .L_4)
	.align		4
.L_4:
        /*001c*/ 	.word	index@(_Z14kernelSkeletonv)
        /*0020*/ 	.word	0x00000000
.L_5:


//--------------------- .nv.compat                --------------------------
	.section	.nv.compat,"",@"SHT_CUDA_COMPAT_INFO"
	.align	4
        /*0000*/ 	.byte	0x02, 0x09, 0x00, 0x00, 0x02, 0x02, 0x01, 0x00, 0x02, 0x05, 0x05, 0x00, 0x03, 0x07, 0x01, 0x01
        /*0010*/ 	.byte	0x02, 0x03, 0x00, 0x00, 0x02, 0x06, 0x01, 0x00, 0x04, 0x0b, 0x08, 0x00, 0x09, 0x00, 0x00, 0x00
        /*0020*/ 	.byte	0x00, 0x00, 0x00, 0x00


//--------------------- .nv.info._Z14kernelSkeletonv --------------------------
	.section	.nv.info._Z14kernelSkeletonv,"",@"SHT_CUDA_INFO"
	.sectionflags	@""
	.align	4


	//----- nvinfo : EIATTR_CUDA_API_VERSION
	.align		4
        /*0000*/ 	.byte	0x04, 0x37
        /*0002*/ 	.short	(.L_7 - .L_6)
.L_6:
        /*0004*/ 	.word	0x00000082


	//----- nvinfo : EIATTR_SPARSE_MMA_MASK
	.align		4
.L_7:
        /*0008*/ 	.byte	0x03, 0x50
        /*000a*/ 	.short	0x0000


	//----- nvinfo : EIATTR_MAXREG_COUNT
	.align		4
        /*000c*/ 	.byte	0x03, 0x1b
        /*000e*/ 	.short	0x00ff


	//----- nvinfo : EIATTR_MERCURY_ISA_VERSION
	.align		4
        /*0010*/ 	.byte	0x03, 0x5f
        /*0012*/ 	.short	0x0101


	//----- nvinfo : EIATTR_VRC_CTA_INIT_COUNT
	.align		4
        /*0014*/ 	.byte	0x02, 0x4a
	.zero		1
	.zero		1


	//----- nvinfo : EIATTR_EXIT_INSTR_OFFSETS
	.align		4
        /*0018*/ 	.byte	0x04, 0x1c
        /*001a*/ 	.short	(.L_9 - .L_8)


	//   ....[0]....
.L_8:
        /*001c*/ 	.word	0x00000010


	//----- nvinfo : EIATTR_SW_WAR
	.align		4
.L_9:
        /*0020*/ 	.byte	0x04, 0x36
        /*0022*/ 	.short	(.L_11 - .L_10)
.L_10:
        /*0024*/ 	.word	0x00000008
.L_11:


//--------------------- .nv.callgraph             --------------------------
	.section	.nv.callgraph,"",@"SHT_CUDA_CALLGRAPH"
	.align	4
	.sectionentsize	8
	.align		4
        /*0000*/ 	.word	0x00000000
	.align		4
        /*0004*/ 	.word	0xffffffff
	.align		4
        /*0008*/ 	.word	0x00000000
	.align		4
        /*000c*/ 	.word	0xfffffffe
	.align		4
        /*0010*/ 	.word	0x00000000
	.align		4
        /*0014*/ 	.word	0xfffffffd
	.align		4
        /*0018*/ 	.word	0x00000000
	.align		4
        /*001c*/ 	.word	0xfffffffc


//--------------------- .text._Z14kernelSkeletonv --------------------------
	.section	.text._Z14kernelSkeletonv,"ax",@progbits
	.align	128
        .global         _Z14kernelSkeletonv
        .type           _Z14kernelSkeletonv,@function
        .size           _Z14kernelSkeletonv,(.L_x_1 - _Z14kernelSkeletonv)
        .other          _Z14kernelSkeletonv,@"STO_CUDA_ENTRY STV_DEFAULT"
_Z14kernelSkeletonv:
.text._Z14kernelSkeletonv:
[----:B------:R-:W-:Y:S01]  /*0000*/  LDC R1, c[0x0][0x37c] ;  /* 0x0000df00ff017b82 */ /* 0x000fe20000000800 */
[----:B------:R-:W-:Y:S05]  /*0010*/  EXIT ;  /* 0x000000000000794d */ /* 0x000fea0003800000 */
.L_x_0:
[----:B------:R-:W-:-:S00]  /*0020*/  BRA `(.L_x_0) ;  /* 0xfffffffc00fc7947 */ /* 0x000fc0000383ffff */
[----:B------:R-:W-:-:S00]  /*0030*/  NOP ;  /* 0x0000000000007918 */ /* 0x000fc00000000000 */
        /* <DEDUP_REMOVED lines=12> */
.L_x_1:


//--------------------- .nv.shared.reserved.0     --------------------------
	.section	.nv.shared.reserved.0,"aw",@nobits
	.weak		__nv_reservedSMEM_offset_0_alias
	.size		__nv_reservedSMEM_offset_0_alias, 0, 64
	.other		__nv_reservedSMEM_offset_0_alias,@"STO_CUDA_RESERVED_SHARED STV_DEFAULT"
__nv_reservedSMEM_offset_0_alias:
	.zero		0
	.zero		64


//--------------------- .nv.constant0._Z14kernelSkeletonv --------------------------
	.section	.nv.constant0._Z14kernelSkeletonv,"a",@progbits
	.sectionflags	@""
	.align	4
.nv.constant0._Z14kernelSkeletonv:
	.zero		896


//--------------------- SYMBOLS --------------------------

	.type		.nv.reservedSmem.offset0,@object
	.size		.nv.reservedSmem.offset0,0x4
